	.headerflags	@"EF_CUDA_TEXMODE_UNIFIED EF_CUDA_64BIT_ADDRESS EF_CUDA_ACCELERATORS EF_CUDA_SM90 EF_CUDA_VIRTUAL_SM(EF_CUDA_SM90)"
	.elftype	@"ET_EXEC"


//--------------------- .nv.info                  --------------------------
	.section	.nv.info,"",@"SHT_CUDA_INFO"
	.align	4


	//----- nvinfo : EIATTR_REGCOUNT
	.align		4
        /*0000*/ 	.byte	0x04, 0x2f
        /*0002*/ 	.short	(.L_1 - .L_0)
	.align		4
.L_0:
        /*0004*/ 	.word	index@(triton_poi_fused_div_2)
        /*0008*/ 	.word	0x0000000e


	//----- nvinfo : EIATTR_MIN_STACK_SIZE
	.align		4
.L_1:
        /*000c*/ 	.byte	0x04, 0x12
        /*000e*/ 	.short	(.L_3 - .L_2)
	.align		4
.L_2:
        /*0010*/ 	.word	index@(triton_poi_fused_div_2)
        /*0014*/ 	.word	0x00000000


	//----- nvinfo : EIATTR_FRAME_SIZE
	.align		4
.L_3:
        /*0018*/ 	.byte	0x04, 0x11
        /*001a*/ 	.short	(.L_5 - .L_4)
	.align		4
.L_4:
        /*001c*/ 	.word	index@(triton_poi_fused_div_2)
        /*0020*/ 	.word	0x00000000


	//----- nvinfo : EIATTR_MIN_STACK_SIZE
	.align		4
.L_5:
        /*0024*/ 	.byte	0x04, 0x12
        /*0026*/ 	.short	(.L_7 - .L_6)
	.align		4
.L_6:
        /*0028*/ 	.word	index@(triton_poi_fused_div_2)
        /*002c*/ 	.word	0x00000000
.L_7:


//--------------------- .nv.info.triton_poi_fused_div_2 --------------------------
	.section	.nv.info.triton_poi_fused_div_2,"",@"SHT_CUDA_INFO"
	.sectionflags	@""
	.align	4


	//----- nvinfo : EIATTR_CUDA_API_VERSION
	.align		4
        /*0000*/ 	.byte	0x04, 0x37
        /*0002*/ 	.short	(.L_9 - .L_8)
.L_8:
        /*0004*/ 	.word	0x0000007c


	//----- nvinfo : EIATTR_KPARAM_INFO
	.align		4
.L_9:
        /*0008*/ 	.byte	0x04, 0x17
        /*000a*/ 	.short	(.L_11 - .L_10)
.L_10:
        /*000c*/ 	.word	0x00000000
        /*0010*/ 	.short	0x0003
        /*0012*/ 	.short	0x0018
        /*0014*/ 	.byte	0x00, 0xf0, 0x11, 0x00


	//----- nvinfo : EIATTR_KPARAM_INFO
	.align		4
.L_11:
        /*0018*/ 	.byte	0x04, 0x17
        /*001a*/ 	.short	(.L_13 - .L_12)
.L_12:
        /*001c*/ 	.word	0x00000000
        /*0020*/ 	.short	0x0002
        /*0022*/ 	.short	0x0010
        /*0024*/ 	.byte	0x00, 0xf4, 0x21, 0x00


	//----- nvinfo : EIATTR_KPARAM_INFO
	.align		4
.L_13:
        /*0028*/ 	.byte	0x04, 0x17
        /*002a*/ 	.short	(.L_15 - .L_14)
.L_14:
        /*002c*/ 	.word	0x00000000
        /*0030*/ 	.short	0x0001
        /*0032*/ 	.short	0x0008
        /*0034*/ 	.byte	0x00, 0xf4, 0x21, 0x00


	//----- nvinfo : EIATTR_KPARAM_INFO
	.align		4
.L_15:
        /*0038*/ 	.byte	0x04, 0x17
        /*003a*/ 	.short	(.L_17 - .L_16)
.L_16:
        /*003c*/ 	.word	0x00000000
        /*0040*/ 	.short	0x0000
        /*0042*/ 	.short	0x0000
        /*0044*/ 	.byte	0x00, 0xf4, 0x21, 0x00


	//----- nvinfo : EIATTR_SPARSE_MMA_MASK
	.align		4
.L_17:
        /*0048*/ 	.byte	0x03, 0x50
        /*004a*/ 	.short	0x0000


	//----- nvinfo : EIATTR_MAXREG_COUNT
	.align		4
        /*004c*/ 	.byte	0x03, 0x1b
        /*004e*/ 	.short	0x00ff


	//----- nvinfo : EIATTR_EXIT_INSTR_OFFSETS
	.align		4
        /*0050*/ 	.byte	0x04, 0x1c
        /*0052*/ 	.short	(.L_19 - .L_18)


	//   ....[0]....
.L_18:
        /*0054*/ 	.word	0x00000170


	//   ....[1]....
        /*0058*/ 	.word	0x00000190


	//----- nvinfo : EIATTR_REQNTID
	.align		4
.L_19:
        /*005c*/ 	.byte	0x04, 0x10
        /*005e*/ 	.short	(.L_21 - .L_20)
.L_20:
        /*0060*/ 	.word	0x00000080
        /*0064*/ 	.word	0x00000001
        /*0068*/ 	.word	0x00000001


	//----- nvinfo : EIATTR_CBANK_PARAM_SIZE
	.align		4
.L_21:
        /*006c*/ 	.byte	0x03, 0x19
        /*006e*/ 	.short	0x001c


	//----- nvinfo : EIATTR_PARAM_CBANK
	.align		4
        /*0070*/ 	.byte	0x04, 0x0a
        /*0072*/ 	.short	(.L_23 - .L_22)
	.align		4
.L_22:
        /*0074*/ 	.word	index@(.nv.constant0.triton_poi_fused_div_2)
        /*0078*/ 	.short	0x0210
        /*007a*/ 	.short	0x001c


	//----- nvinfo : EIATTR_SW_WAR
	.align		4
.L_23:
        /*007c*/ 	.byte	0x04, 0x36
        /*007e*/ 	.short	(.L_25 - .L_24)
.L_24:
        /*0080*/ 	.word	0x00000008
.L_25:


//--------------------- .nv.callgraph             --------------------------
	.section	.nv.callgraph,"",@"SHT_CUDA_CALLGRAPH"
	.align	4
	.sectionentsize	8
	.align		4
        /*0000*/ 	.word	0x00000000
	.align		4
        /*0004*/ 	.word	0xffffffff
	.align		4
        /*0008*/ 	.word	0x00000000
	.align		4
        /*000c*/ 	.word	0xfffffffe
	.align		4
        /*0010*/ 	.word	0x00000000
	.align		4
        /*0014*/ 	.word	0xfffffffd
	.align		4
        /*0018*/ 	.word	0x00000000
	.align		4
        /*001c*/ 	.word	0xfffffffc


//--------------------- .text.triton_poi_fused_div_2 --------------------------
	.section	.text.triton_poi_fused_div_2,"ax",@progbits
	.align	128
        .global         triton_poi_fused_div_2
        .type           triton_poi_fused_div_2,@function
        .size           triton_poi_fused_div_2,(.L_x_1 - triton_poi_fused_div_2)
        .other          triton_poi_fused_div_2,@"STO_CUDA_ENTRY STV_DEFAULT"
triton_poi_fused_div_2:
.text.triton_poi_fused_div_2:
[----:B------:R-:W0:Y:S02]  /*0000*/  LDC R1, c[0x0][0x28] ;  /* 0x00000a00ff017b82 */ /* 0x000e240000000800 */
[----:B------:R-:W1:Y:S01]  /*0010*/  LDC.64 R4, c[0x0][0x218] ;  /* 0x00008600ff047b82 */ /* 0x000e620000000a00 */
[----:B------:R-:W2:Y:S01]  /*0020*/  S2R R0, SR_TID.X ;  /* 0x0000000000007919 */ /* 0x000ea20000002100 */
[----:B------:R-:W-:Y:S01]  /*0030*/  ULDC.64 UR4, c[0x0][0x208] ;  /* 0x0000820000047ab9 */ /* 0x000fe20000000a00 */
[----:B------:R-:W3:Y:S05]  /*0040*/  S2R R9, SR_CTAID.X ;  /* 0x0000000000097919 */ /* 0x000eea0000002500 */
[----:B------:R-:W4:Y:S01]  /*0050*/  LDC.64 R2, c[0x0][0x210] ;  /* 0x00008400ff027b82 */ /* 0x000f220000000a00 */
[----:B------:R-:W-:-:S07]  /*0060*/  HFMA2.MMA R11, -RZ, RZ, 0, 0 ;  /* 0x00000000ff0b7435 */ /* 0x000fce00000001ff */
[----:B------:R-:W5:Y:S01]  /*0070*/  LDC.64 R6, c[0x0][0x220] ;  /* 0x00008800ff067b82 */ /* 0x000f620000000a00 */
[----:B-1----:R5:W5:Y:S01]  /*0080*/  LDG.E R8, desc[UR4][R4.64] ;  /* 0x0000000404087981 */ /* 0x002b62000c1e1900 */
[----:B--2---:R-:W-:-:S04]  /*0090*/  LOP3.LUT R0, R0, 0x7f, RZ, 0xc0, !PT ;  /* 0x0000007f00007812 */ /* 0x004fc800078ec0ff */
[----:B---3--:R-:W-:-:S04]  /*00a0*/  LEA R9, R9, R0, 0x7 ;  /* 0x0000000009097211 */ /* 0x008fc800078e38ff */
[C---:B------:R-:W-:Y:S01]  /*00b0*/  ISETP.GE.AND P2, PT, R9.reuse, 0xc00, PT ;  /* 0x00000c000900780c */ /* 0x040fe20003f46270 */
[----:B----4-:R-:W-:-:S12]  /*00c0*/  IMAD.WIDE R2, R9, 0x4, R2 ;  /* 0x0000000409027825 */ /* 0x010fd800078e0202 */
[----:B------:R-:W2:Y:S01]  /*00d0*/  @!P2 LDG.E R11, desc[UR4][R2.64] ;  /* 0x00000004020ba981 */ /* 0x000ea2000c1e1900 */
[----:B-----5:R-:W-:Y:S01]  /*00e0*/  IMAD.WIDE R4, R9, 0x4, R6 ;  /* 0x0000000409047825 */ /* 0x020fe200078e0206 */
[C---:B------:R-:W-:Y:S02]  /*00f0*/  FSETP.GT.AND P0, PT, |R8|.reuse, 8.50705917302346158658e+37, PT ;  /* 0x7e8000000800780b */ /* 0x040fe40003f04200 */
[----:B------:R-:W-:-:S11]  /*0100*/  FSETP.GEU.AND P1, PT, |R8|, 1.175494350822287508e-38, PT ;  /* 0x008000000800780b */ /* 0x000fd60003f2e200 */
[----:B------:R-:W-:-:S04]  /*0110*/  @P0 FMUL R8, R8, 0.25 ;  /* 0x3e80000008080820 */ /* 0x000fc80000400000 */
[----:B------:R-:W-:-:S06]  /*0120*/  @!P1 FMUL R8, R8, 16777216 ;  /* 0x4b80000008089820 */ /* 0x000fcc0000400000 */
[----:B------:R-:W1:Y:S01]  /*0130*/  MUFU.RCP R8, R8 ;  /* 0x0000000800087308 */ /* 0x000e620000001000 */
[----:B--2---:R-:W-:-:S04]  /*0140*/  @P0 FMUL R11, R11, 0.25 ;  /* 0x3e8000000b0b0820 */ /* 0x004fc80000400000 */
[----:B------:R-:W-:-:S04]  /*0150*/  @!P1 FMUL R11, R11, 16777216 ;  /* 0x4b8000000b0b9820 */ /* 0x000fc80000400000 */
[----:B-1----:R-:W-:Y:S01]  /*0160*/  FMUL R11, R8, R11 ;  /* 0x0000000b080b7220 */ /* 0x002fe20000400000 */
[----:B------:R-:W-:Y:S06]  /*0170*/  @P2 EXIT ;  /* 0x000000000000294d */ /* 0x000fec0003800000 */
[----:B------:R-:W-:Y:S01]  /*0180*/  STG.E desc[UR4][R4.64], R11 ;  /* 0x0000000b04007986 */ /* 0x000fe2000c101904 */
[----:B------:R-:W-:Y:S05]  /*0190*/  EXIT ;  /* 0x000000000000794d */ /* 0x000fea0003800000 */
.L_x_0:
[----:B------:R-:W-:-:S00]  /*01a0*/  BRA `(.L_x_0) ;  /* 0xfffffffc00fc7947 */ /* 0x000fc0000383ffff */
[----:B------:R-:W-:-:S00]  /*01b0*/  NOP ;  /* 0x0000000000007918 */ /* 0x000fc00000000000 */
        /* <DEDUP_REMOVED lines=12> */
.L_x_1:


//--------------------- .nv.constant0.triton_poi_fused_div_2 --------------------------
	.section	.nv.constant0.triton_poi_fused_div_2,"a",@progbits
	.sectionflags	@""
	.align	4
.nv.constant0.triton_poi_fused_div_2:
	.zero		556
